	.headerflags	@"EF_CUDA_TEXMODE_UNIFIED EF_CUDA_64BIT_ADDRESS EF_CUDA_ACCELERATORS EF_CUDA_SM90 EF_CUDA_VIRTUAL_SM(EF_CUDA_SM90)"
	.elftype	@"ET_EXEC"


//--------------------- .nv.info                  --------------------------
	.section	.nv.info,"",@"SHT_CUDA_INFO"
	.align	4


	//----- nvinfo : EIATTR_REGCOUNT
	.align		4
        /*0000*/ 	.byte	0x04, 0x2f
        /*0002*/ 	.short	(.L_3 - .L_2)
	.align		4
.L_2:
        /*0004*/ 	.word	index@(triton_poi_fused__native_batch_norm_legit_no_training_relu_threshold_backward_0)
        /*0008*/ 	.word	0x00000016


	//----- nvinfo : EIATTR_MIN_STACK_SIZE
	.align		4
.L_3:
        /*000c*/ 	.byte	0x04, 0x12
        /*000e*/ 	.short	(.L_5 - .L_4)
	.align		4
.L_4:
        /*0010*/ 	.word	index@(triton_poi_fused__native_batch_norm_legit_no_training_relu_threshold_backward_0)
        /*0014*/ 	.word	0x00000000


	//----- nvinfo : EIATTR_FRAME_SIZE
	.align		4
.L_5:
        /*0018*/ 	.byte	0x04, 0x11
        /*001a*/ 	.short	(.L_7 - .L_6)
	.align		4
.L_6:
        /*001c*/ 	.word	index@(triton_poi_fused__native_batch_norm_legit_no_training_relu_threshold_backward_0)
        /*0020*/ 	.word	0x00000000


	//----- nvinfo : EIATTR_MIN_STACK_SIZE
	.align		4
.L_7:
        /*0024*/ 	.byte	0x04, 0x12
        /*0026*/ 	.short	(.L_9 - .L_8)
	.align		4
.L_8:
        /*0028*/ 	.word	index@(triton_poi_fused__native_batch_norm_legit_no_training_relu_threshold_backward_0)
        /*002c*/ 	.word	0x00000000
.L_9:


//--------------------- .nv.info.triton_poi_fused__native_batch_norm_legit_no_training_relu_threshold_backward_0 --------------------------
	.section	.nv.info.triton_poi_fused__native_batch_norm_legit_no_training_relu_threshold_backward_0,"",@"SHT_CUDA_INFO"
	.sectionflags	@""
	.align	4


	//----- nvinfo : EIATTR_CUDA_API_VERSION
	.align		4
        /*0000*/ 	.byte	0x04, 0x37
        /*0002*/ 	.short	(.L_11 - .L_10)
.L_10:
        /*0004*/ 	.word	0x0000007c


	//----- nvinfo : EIATTR_KPARAM_INFO
	.align		4
.L_11:
        /*0008*/ 	.byte	0x04, 0x17
        /*000a*/ 	.short	(.L_13 - .L_12)
.L_12:
        /*000c*/ 	.word	0x00000000
        /*0010*/ 	.short	0x0007
        /*0012*/ 	.short	0x0038
        /*0014*/ 	.byte	0x00, 0xf0, 0x11, 0x00


	//----- nvinfo : EIATTR_KPARAM_INFO
	.align		4
.L_13:
        /*0018*/ 	.byte	0x04, 0x17
        /*001a*/ 	.short	(.L_15 - .L_14)
.L_14:
        /*001c*/ 	.word	0x00000000
        /*0020*/ 	.short	0x0006
        /*0022*/ 	.short	0x0030
        /*0024*/ 	.byte	0x00, 0xf4, 0x21, 0x00


	//----- nvinfo : EIATTR_KPARAM_INFO
	.align		4
.L_15:
        /*0028*/ 	.byte	0x04, 0x17
        /*002a*/ 	.short	(.L_17 - .L_16)
.L_16:
        /*002c*/ 	.word	0x00000000
        /*0030*/ 	.short	0x0005
        /*0032*/ 	.short	0x0028
        /*0034*/ 	.byte	0x00, 0xf4, 0x21, 0x00


	//----- nvinfo : EIATTR_KPARAM_INFO
	.align		4
.L_17:
        /*0038*/ 	.byte	0x04, 0x17
        /*003a*/ 	.short	(.L_19 - .L_18)
.L_18:
        /*003c*/ 	.word	0x00000000
        /*0040*/ 	.short	0x0004
        /*0042*/ 	.short	0x0020
        /*0044*/ 	.byte	0x00, 0xf4, 0x21, 0x00


	//----- nvinfo : EIATTR_KPARAM_INFO
	.align		4
.L_19:
        /*0048*/ 	.byte	0x04, 0x17
        /*004a*/ 	.short	(.L_21 - .L_20)
.L_20:
        /*004c*/ 	.word	0x00000000
        /*0050*/ 	.short	0x0003
        /*0052*/ 	.short	0x0018
        /*0054*/ 	.byte	0x00, 0xf4, 0x21, 0x00


	//----- nvinfo : EIATTR_KPARAM_INFO
	.align		4
.L_21:
        /*0058*/ 	.byte	0x04, 0x17
        /*005a*/ 	.short	(.L_23 - .L_22)
.L_22:
        /*005c*/ 	.word	0x00000000
        /*0060*/ 	.short	0x0002
        /*0062*/ 	.short	0x0010
        /*0064*/ 	.byte	0x00, 0xf4, 0x21, 0x00


	//----- nvinfo : EIATTR_KPARAM_INFO
	.align		4
.L_23:
        /*0068*/ 	.byte	0x04, 0x17
        /*006a*/ 	.short	(.L_25 - .L_24)
.L_24:
        /*006c*/ 	.word	0x00000000
        /*0070*/ 	.short	0x0001
        /*0072*/ 	.short	0x0008
        /*0074*/ 	.byte	0x00, 0xf4, 0x21, 0x00


	//----- nvinfo : EIATTR_KPARAM_INFO
	.align		4
.L_25:
        /*0078*/ 	.byte	0x04, 0x17
        /*007a*/ 	.short	(.L_27 - .L_26)
.L_26:
        /*007c*/ 	.word	0x00000000
        /*0080*/ 	.short	0x0000
        /*0082*/ 	.short	0x0000
        /*0084*/ 	.byte	0x00, 0xf4, 0x21, 0x00


	//----- nvinfo : EIATTR_SPARSE_MMA_MASK
	.align		4
.L_27:
        /*0088*/ 	.byte	0x03, 0x50
        /*008a*/ 	.short	0x0000


	//----- nvinfo : EIATTR_MAXREG_COUNT
	.align		4
        /*008c*/ 	.byte	0x03, 0x1b
        /*008e*/ 	.short	0x00ff


	//----- nvinfo : EIATTR_EXIT_INSTR_OFFSETS
	.align		4
        /*0090*/ 	.byte	0x04, 0x1c
        /*0092*/ 	.short	(.L_29 - .L_28)


	//   ....[0]....
.L_28:
        /*0094*/ 	.word	0x00000510


	//   ....[1]....
        /*0098*/ 	.word	0x00000530


	//----- nvinfo : EIATTR_REQNTID
	.align		4
.L_29:
        /*009c*/ 	.byte	0x04, 0x10
        /*009e*/ 	.short	(.L_31 - .L_30)
.L_30:
        /*00a0*/ 	.word	0x00000080
        /*00a4*/ 	.word	0x00000001
        /*00a8*/ 	.word	0x00000001


	//----- nvinfo : EIATTR_CBANK_PARAM_SIZE
	.align		4
.L_31:
        /*00ac*/ 	.byte	0x03, 0x19
        /*00ae*/ 	.short	0x003c


	//----- nvinfo : EIATTR_PARAM_CBANK
	.align		4
        /*00b0*/ 	.byte	0x04, 0x0a
        /*00b2*/ 	.short	(.L_33 - .L_32)
	.align		4
.L_32:
        /*00b4*/ 	.word	index@(.nv.constant0.triton_poi_fused__native_batch_norm_legit_no_training_relu_threshold_backward_0)
        /*00b8*/ 	.short	0x0210
        /*00ba*/ 	.short	0x003c


	//----- nvinfo : EIATTR_SW_WAR
	.align		4
.L_33:
        /*00bc*/ 	.byte	0x04, 0x36
        /*00be*/ 	.short	(.L_35 - .L_34)
.L_34:
        /*00c0*/ 	.word	0x00000008
.L_35:


//--------------------- .nv.callgraph             --------------------------
	.section	.nv.callgraph,"",@"SHT_CUDA_CALLGRAPH"
	.align	4
	.sectionentsize	8
	.align		4
        /*0000*/ 	.word	0x00000000
	.align		4
        /*0004*/ 	.word	0xffffffff
	.align		4
        /*0008*/ 	.word	0x00000000
	.align		4
        /*000c*/ 	.word	0xfffffffe
	.align		4
        /*0010*/ 	.word	0x00000000
	.align		4
        /*0014*/ 	.word	0xfffffffd
	.align		4
        /*0018*/ 	.word	0x00000000
	.align		4
        /*001c*/ 	.word	0xfffffffc


//--------------------- .nv.constant4             --------------------------
	.section	.nv.constant4,"a",@progbits
	.align	8
	.align		8
.nv.constant4:
        /*0000*/ 	.dword	_$_str
	.align		8
        /*0008*/ 	.dword	_$_str_$_2


//--------------------- .text.triton_poi_fused__native_batch_norm_legit_no_training_relu_threshold_backward_0 --------------------------
	.section	.text.triton_poi_fused__native_batch_norm_legit_no_training_relu_threshold_backward_0,"ax",@progbits
	.align	128
        .global         triton_poi_fused__native_batch_norm_legit_no_training_relu_threshold_backward_0
        .type           triton_poi_fused__native_batch_norm_legit_no_training_relu_threshold_backward_0,@function
        .size           triton_poi_fused__native_batch_norm_legit_no_training_relu_threshold_backward_0,(.L_x_1 - triton_poi_fused__native_batch_norm_legit_no_training_relu_threshold_backward_0)
        .other          triton_poi_fused__native_batch_norm_legit_no_training_relu_threshold_backward_0,@"STO_CUDA_ENTRY STV_DEFAULT"
triton_poi_fused__native_batch_norm_legit_no_training_relu_threshold_backward_0:
.text.triton_poi_fused__native_batch_norm_legit_no_training_relu_threshold_backward_0:
[----:B------:R-:W0:Y:S01]  /*0000*/  LDC R1, c[0x0][0x28] ;  /* 0x00000a00ff017b82 */ /* 0x000e220000000800 */
[----:B------:R-:W1:Y:S07]  /*0010*/  S2R R0, SR_TID.X ;  /* 0x0000000000007919 */ /* 0x000e6e0000002100 */
[----:B------:R-:W2:Y:S01]  /*0020*/  LDC.64 R8, c[0x0][0x220] ;  /* 0x00008800ff087b82 */ /* 0x000ea20000000a00 */
[----:B------:R-:W-:Y:S01]  /*0030*/  ULDC.64 UR4, c[0x0][0x208] ;  /* 0x0000820000047ab9 */ /* 0x000fe20000000a00 */
[----:B------:R-:W3:Y:S06]  /*0040*/  S2R R5, SR_CTAID.X ;  /* 0x0000000000057919 */ /* 0x000eec0000002500 */
[----:B------:R-:W4:Y:S08]  /*0050*/  LDC.64 R16, c[0x0][0x218] ;  /* 0x00008600ff107b82 */ /* 0x000f300000000a00 */
[----:B------:R-:W5:Y:S08]  /*0060*/  LDC.64 R14, c[0x0][0x210] ;  /* 0x00008400ff0e7b82 */ /* 0x000f700000000a00 */
[----:B------:R-:W4:Y:S08]  /*0070*/  LDC.64 R10, c[0x0][0x228] ;  /* 0x00008a00ff0a7b82 */ /* 0x000f300000000a00 */
[----:B------:R-:W4:Y:S01]  /*0080*/  LDC.64 R18, c[0x0][0x230] ;  /* 0x00008c00ff127b82 */ /* 0x000f220000000a00 */
[----:B-1----:R-:W-:Y:S01]  /*0090*/  IMAD.SHL.U32 R0, R0, 0x2, RZ ;  /* 0x0000000200007824 */ /* 0x002fe200078e00ff */
[----:B------:R-:W-:-:S02]  /*00a0*/  CS2R R6, SRZ ;  /* 0x0000000000067805 */ /* 0x000fc4000001ff00 */
[----:B---3--:R-:W-:Y:S01]  /*00b0*/  SHF.R.S32.HI R3, RZ, 0x17, R5 ;  /* 0x00000017ff037819 */ /* 0x008fe20000011405 */
[----:B------:R-:W-:Y:S01]  /*00c0*/  ULDC.64 UR6, c[0x0][0x240] ;  /* 0x0000900000067ab9 */ /* 0x000fe20000000a00 */
[----:B------:R-:W-:Y:S02]  /*00d0*/  LOP3.LUT R0, R0, 0xfe, RZ, 0xc0, !PT ;  /* 0x000000fe00007812 */ /* 0x000fe400078ec0ff */
[----:B------:R-:W-:-:S03]  /*00e0*/  SGXT R3, R3, 0x1 ;  /* 0x000000010303781a */ /* 0x000fc60000000200 */
[----:B------:R-:W-:Y:S01]  /*00f0*/  IMAD R0, R5, 0x100, R0 ;  /* 0x0000010005007824 */ /* 0x000fe200078e0200 */
[----:B------:R-:W-:-:S04]  /*0100*/  CS2R R4, SRZ ;  /* 0x0000000000047805 */ /* 0x000fc8000001ff00 */
[----:B------:R-:W-:Y:S02]  /*0110*/  LEA.HI R3, R3, R0, RZ, 0x4 ;  /* 0x0000000003037211 */ /* 0x000fe400078f20ff */
[----:B------:R-:W-:Y:S02]  /*0120*/  ISETP.GE.AND P0, PT, R0, 0x100, PT ;  /* 0x000001000000780c */ /* 0x000fe40003f06270 */
[----:B------:R-:W-:-:S04]  /*0130*/  SHF.R.S32.HI R3, RZ, 0x4, R3 ;  /* 0x00000004ff037819 */ /* 0x000fc80000011403 */
[----:B------:R-:W-:-:S04]  /*0140*/  LEA.HI R2, R3, R3, RZ, 0x2 ;  /* 0x0000000303027211 */ /* 0x000fc800078f10ff */
[----:B------:R-:W-:-:S05]  /*0150*/  LOP3.LUT R2, R2, 0xfffffffc, RZ, 0xc0, !PT ;  /* 0xfffffffc02027812 */ /* 0x000fca00078ec0ff */
[----:B------:R-:W-:-:S04]  /*0160*/  IMAD.IADD R13, R3, 0x1, -R2 ;  /* 0x00000001030d7824 */ /* 0x000fc800078e0a02 */
[----:B--2---:R-:W-:-:S05]  /*0170*/  IMAD.WIDE R8, R13, 0x4, R8 ;  /* 0x000000040d087825 */ /* 0x004fca00078e0208 */
[----:B------:R-:W2:Y:S04]  /*0180*/  @!P0 LDG.E.EL R4, desc[UR4][R8.64] ;  /* 0x0000000408048981 */ /* 0x000ea8000c2e1900 */
[----:B------:R1:W3:Y:S01]  /*0190*/  @!P0 LDG.E.EL R5, desc[UR4][R8.64] ;  /* 0x0000000408058981 */ /* 0x0002e2000c2e1900 */
[----:B------:R-:W-:Y:S01]  /*01a0*/  CS2R R2, SRZ ;  /* 0x0000000000027805 */ /* 0x000fe2000001ff00 */
[----:B----4-:R-:W-:-:S04]  /*01b0*/  IMAD.WIDE R16, R13, 0x4, R16 ;  /* 0x000000040d107825 */ /* 0x010fc800078e0210 */
[----:B-----5:R-:W-:Y:S01]  /*01c0*/  IMAD.WIDE R14, R0, 0x4, R14 ;  /* 0x00000004000e7825 */ /* 0x020fe200078e020e */
[----:B------:R-:W4:Y:S03]  /*01d0*/  @!P0 LDG.E.EL R7, desc[UR4][R16.64] ;  /* 0x0000000410078981 */ /* 0x000f26000c2e1900 */
[C---:B01----:R-:W-:Y:S01]  /*01e0*/  IMAD.WIDE R8, R13.reuse, 0x4, R10 ;  /* 0x000000040d087825 */ /* 0x043fe200078e020a */
[----:B------:R-:W5:Y:S01]  /*01f0*/  @!P0 LDG.E.EL R6, desc[UR4][R16.64] ;  /* 0x0000000410068981 */ /* 0x000f62000c2e1900 */
[----:B------:R-:W-:Y:S02]  /*0200*/  CS2R R10, SRZ ;  /* 0x00000000000a7805 */ /* 0x000fe4000001ff00 */
[----:B------:R-:W-:Y:S01]  /*0210*/  IMAD.WIDE R18, R13, 0x4, R18 ;  /* 0x000000040d127825 */ /* 0x000fe200078e0212 */
[----:B------:R-:W5:Y:S01]  /*0220*/  @!P0 LDG.E.64 R2, desc[UR4][R14.64] ;  /* 0x000000040e028981 */ /* 0x000f62000c1e1b00 */
[----:B------:R-:W-:-:S03]  /*0230*/  CS2R R12, SRZ ;  /* 0x00000000000c7805 */ /* 0x000fc6000001ff00 */
[----:B------:R-:W4:Y:S04]  /*0240*/  @!P0 LDG.E.EL R11, desc[UR4][R18.64] ;  /* 0x00000004120b8981 */ /* 0x000f28000c2e1900 */
[----:B------:R-:W4:Y:S04]  /*0250*/  @!P0 LDG.E.EL R13, desc[UR4][R8.64] ;  /* 0x00000004080d8981 */ /* 0x000f28000c2e1900 */
[----:B------:R0:W4:Y:S04]  /*0260*/  @!P0 LDG.E.EL R12, desc[UR4][R8.64] ;  /* 0x00000004080c8981 */ /* 0x000128000c2e1900 */
[----:B------:R-:W4:Y:S01]  /*0270*/  @!P0 LDG.E.EL R10, desc[UR4][R18.64] ;  /* 0x00000004120a8981 */ /* 0x000f22000c2e1900 */
[----:B0-----:R-:W-:-:S02]  /*0280*/  IMAD.MOV.U32 R9, RZ, RZ, 0x3e800000 ;  /* 0x3e800000ff097424 */ /* 0x001fc400078e00ff */
[----:B--2---:R-:W-:Y:S01]  /*0290*/  FADD R4, R4, 9.9999997473787516356e-06 ;  /* 0x3727c5ac04047421 */ /* 0x004fe20000000000 */
[----:B---3--:R-:W-:-:S03]  /*02a0*/  FADD R5, R5, 9.9999997473787516356e-06 ;  /* 0x3727c5ac05057421 */ /* 0x008fc60000000000 */
[----:B------:R-:W0:Y:S08]  /*02b0*/  MUFU.SQRT R16, R4 ;  /* 0x0000000400107308 */ /* 0x000e300000002000 */
[----:B------:R-:W1:Y:S01]  /*02c0*/  MUFU.SQRT R14, R5 ;  /* 0x00000005000e7308 */ /* 0x000e620000002000 */
[C---:B0-----:R-:W-:Y:S02]  /*02d0*/  FSETP.GT.AND P1, PT, R16.reuse, 8.50705917302346158658e+37, PT ;  /* 0x7e8000001000780b */ /* 0x041fe40003f24000 */
[----:B------:R-:W-:-:S02]  /*02e0*/  FSETP.GEU.AND P3, PT, R16, 1.175494350822287508e-38, PT ;  /* 0x008000001000780b */ /* 0x000fc40003f6e000 */
[C---:B-1----:R-:W-:Y:S02]  /*02f0*/  FSETP.GT.AND P2, PT, R14.reuse, 8.50705917302346158658e+37, PT ;  /* 0x7e8000000e00780b */ /* 0x042fe40003f44000 */
[----:B------:R-:W-:-:S07]  /*0300*/  FSETP.GEU.AND P4, PT, R14, 1.175494350822287508e-38, PT ;  /* 0x008000000e00780b */ /* 0x000fce0003f8e000 */
[----:B------:R-:W-:-:S04]  /*0310*/  @P1 FMUL R16, R16, 0.25 ;  /* 0x3e80000010101820 */ /* 0x000fc80000400000 */
[----:B------:R-:W-:Y:S01]  /*0320*/  @!P3 FMUL R16, R16, 16777216 ;  /* 0x4b8000001010b820 */ /* 0x000fe20000400000 */
[----:B------:R-:W-:-:S04]  /*0330*/  @P2 FMUL R14, R14, 0.25 ;  /* 0x3e8000000e0e2820 */ /* 0x000fc80000400000 */
[----:B------:R-:W-:Y:S01]  /*0340*/  @!P4 FMUL R14, R14, 16777216 ;  /* 0x4b8000000e0ec820 */ /* 0x000fe20000400000 */
[----:B------:R-:W0:Y:S01]  /*0350*/  MUFU.RCP R16, R16 ;  /* 0x0000001000107308 */ /* 0x000e220000001000 */
[----:B------:R-:W-:-:S07]  /*0360*/  FSEL R5, R9, 1, P1 ;  /* 0x3f80000009057808 */ /* 0x000fce0000800000 */
[----:B------:R-:W1:Y:S01]  /*0370*/  MUFU.RCP R14, R14 ;  /* 0x0000000e000e7308 */ /* 0x000e620000001000 */
[----:B------:R-:W-:Y:S01]  /*0380*/  FSEL R9, R9, 1, P2 ;  /* 0x3f80000009097808 */ /* 0x000fe20001000000 */
[----:B------:R-:W-:-:S04]  /*0390*/  @!P3 FMUL R5, R5, 16777216 ;  /* 0x4b8000000505b820 */ /* 0x000fc80000400000 */
[----:B------:R-:W-:Y:S01]  /*03a0*/  @!P4 FMUL R9, R9, 16777216 ;  /* 0x4b8000000909c820 */ /* 0x000fe20000400000 */
[----:B0-----:R-:W-:Y:S02]  /*03b0*/  FMUL R8, R16, R5 ;  /* 0x0000000510087220 */ /* 0x001fe40000400000 */
[----:B------:R-:W0:Y:S01]  /*03c0*/  LDC.64 R4, c[0x0][0x238] ;  /* 0x00008e00ff047b82 */ /* 0x000e220000000a00 */
[----:B-----5:R-:W-:Y:S01]  /*03d0*/  FADD R6, -R6, R3 ;  /* 0x0000000306067221 */ /* 0x020fe20000000100 */
[----:B----4-:R-:W-:Y:S01]  /*03e0*/  FADD R7, -R7, R2 ;  /* 0x0000000207077221 */ /* 0x010fe20000000100 */
[----:B-1----:R-:W-:-:S03]  /*03f0*/  FMUL R9, R14, R9 ;  /* 0x000000090e097220 */ /* 0x002fc60000400000 */
[----:B------:R-:W-:Y:S01]  /*0400*/  FMUL R7, R8, R7 ;  /* 0x0000000708077220 */ /* 0x000fe20000400000 */
[----:B------:R-:W-:-:S03]  /*0410*/  FMUL R6, R9, R6 ;  /* 0x0000000609067220 */ /* 0x000fc60000400000 */
[----:B------:R-:W-:Y:S01]  /*0420*/  FFMA R7, R7, R13, R10 ;  /* 0x0000000d07077223 */ /* 0x000fe2000000000a */
[----:B------:R-:W-:-:S04]  /*0430*/  FFMA R6, R6, R12, R11 ;  /* 0x0000000c06067223 */ /* 0x000fc8000000000b */
[C---:B------:R-:W-:Y:S02]  /*0440*/  FSETP.GEU.AND P2, PT, R7.reuse, RZ, PT ;  /* 0x000000ff0700720b */ /* 0x040fe40003f4e000 */
[C---:B------:R-:W-:Y:S02]  /*0450*/  FSETP.GEU.AND P1, PT, R6.reuse, RZ, PT ;  /* 0x000000ff0600720b */ /* 0x040fe40003f2e000 */
[----:B------:R-:W-:Y:S02]  /*0460*/  FSEL R8, R7, RZ, P2 ;  /* 0x000000ff07087208 */ /* 0x000fe40001000000 */
[----:B------:R-:W-:Y:S01]  /*0470*/  FSEL R9, R6, RZ, P1 ;  /* 0x000000ff06097208 */ /* 0x000fe20000800000 */
[----:B0-----:R-:W-:Y:S01]  /*0480*/  IMAD.WIDE R4, R0, 0x4, R4 ;  /* 0x0000000400047825 */ /* 0x001fe200078e0204 */
[----:B------:R-:W-:Y:S02]  /*0490*/  FSETP.GTU.AND P3, PT, R8, RZ, PT ;  /* 0x000000ff0800720b */ /* 0x000fe40003f6c000 */
[----:B------:R-:W-:-:S02]  /*04a0*/  FSETP.GTU.AND P2, PT, R9, RZ, PT ;  /* 0x000000ff0900720b */ /* 0x000fc40003f4c000 */
[----:B------:R-:W-:Y:S02]  /*04b0*/  IADD3 R2, P1, R0, UR6, RZ ;  /* 0x0000000600027c10 */ /* 0x000fe4000ff3e0ff */
[----:B------:R-:W-:Y:S02]  /*04c0*/  SEL R7, RZ, 0x100, P2 ;  /* 0x00000100ff077807 */ /* 0x000fe40001000000 */
[----:B------:R-:W-:Y:S01]  /*04d0*/  SEL R6, RZ, 0x1, P3 ;  /* 0x00000001ff067807 */ /* 0x000fe20001800000 */
[----:B------:R0:W-:Y:S01]  /*04e0*/  @!P0 STG.E.64 desc[UR4][R4.64], R8 ;  /* 0x0000000804008986 */ /* 0x0001e2000c101b04 */
[----:B------:R-:W-:-:S03]  /*04f0*/  LEA.HI.X.SX32 R3, R0, UR7, 0x1, P1 ;  /* 0x0000000700037c11 */ /* 0x000fc600088f0eff */
[----:B------:R-:W-:Y:S01]  /*0500*/  IMAD.IADD R7, R6, 0x1, R7 ;  /* 0x0000000106077824 */ /* 0x000fe200078e0207 */
[----:B0-----:R-:W-:Y:S06]  /*0510*/  @P0 EXIT ;  /* 0x000000000000094d */ /* 0x001fec0003800000 */
[----:B------:R-:W-:Y:S01]  /*0520*/  STG.E.U16 desc[UR4][R2.64], R7 ;  /* 0x0000000702007986 */ /* 0x000fe2000c101504 */
[----:B------:R-:W-:Y:S05]  /*0530*/  EXIT ;  /* 0x000000000000794d */ /* 0x000fea0003800000 */
.L_x_0:
[----:B------:R-:W-:-:S00]  /*0540*/  BRA `(.L_x_0) ;  /* 0xfffffffc00fc7947 */ /* 0x000fc0000383ffff */
[----:B------:R-:W-:-:S00]  /*0550*/  NOP ;  /* 0x0000000000007918 */ /* 0x000fc00000000000 */
        /* <DEDUP_REMOVED lines=10> */
.L_x_1:


//--------------------- .nv.global.init           --------------------------
	.section	.nv.global.init,"aw",@progbits
.nv.global.init:
	.type		_$_str,@object
	.size		_$_str,(_$_str_$_2 - _$_str)
_$_str:
        /*0000*/ 	.byte	0x5f, 0x5f, 0x43, 0x55, 0x44, 0x41, 0x5f, 0x46, 0x54, 0x5a, 0x00
	.type		_$_str_$_2,@object
	.size		_$_str_$_2,(.L_1 - _$_str_$_2)
_$_str_$_2:
        /*000b*/ 	.byte	0x5f, 0x5f, 0x43, 0x55, 0x44, 0x41, 0x5f, 0x50, 0x52, 0x45, 0x43, 0x5f, 0x53, 0x51, 0x52, 0x54
        /*001b*/ 	.byte	0x00
.L_1:


//--------------------- .nv.constant0.triton_poi_fused__native_batch_norm_legit_no_training_relu_threshold_backward_0 --------------------------
	.section	.nv.constant0.triton_poi_fused__native_batch_norm_legit_no_training_relu_threshold_backward_0,"a",@progbits
	.sectionflags	@""
	.align	4
.nv.constant0.triton_poi_fused__native_batch_norm_legit_no_training_relu_threshold_backward_0:
	.zero		588
